	.headerflags	@"EF_CUDA_TEXMODE_UNIFIED EF_CUDA_64BIT_ADDRESS EF_CUDA_ACCELERATORS EF_CUDA_SM90 EF_CUDA_VIRTUAL_SM(EF_CUDA_SM90)"
	.elftype	@"ET_EXEC"


//--------------------- .nv.info                  --------------------------
	.section	.nv.info,"",@"SHT_CUDA_INFO"
	.align	4


	//----- nvinfo : EIATTR_REGCOUNT
	.align		4
        /*0000*/ 	.byte	0x04, 0x2f
        /*0002*/ 	.short	(.L_1 - .L_0)
	.align		4
.L_0:
        /*0004*/ 	.word	index@(triton_poi_fused_3)
        /*0008*/ 	.word	0x0000001e


	//----- nvinfo : EIATTR_MIN_STACK_SIZE
	.align		4
.L_1:
        /*000c*/ 	.byte	0x04, 0x12
        /*000e*/ 	.short	(.L_3 - .L_2)
	.align		4
.L_2:
        /*0010*/ 	.word	index@(triton_poi_fused_3)
        /*0014*/ 	.word	0x00000000


	//----- nvinfo : EIATTR_FRAME_SIZE
	.align		4
.L_3:
        /*0018*/ 	.byte	0x04, 0x11
        /*001a*/ 	.short	(.L_5 - .L_4)
	.align		4
.L_4:
        /*001c*/ 	.word	index@(triton_poi_fused_3)
        /*0020*/ 	.word	0x00000000


	//----- nvinfo : EIATTR_MIN_STACK_SIZE
	.align		4
.L_5:
        /*0024*/ 	.byte	0x04, 0x12
        /*0026*/ 	.short	(.L_7 - .L_6)
	.align		4
.L_6:
        /*0028*/ 	.word	index@(triton_poi_fused_3)
        /*002c*/ 	.word	0x00000000
.L_7:


//--------------------- .nv.info.triton_poi_fused_3 --------------------------
	.section	.nv.info.triton_poi_fused_3,"",@"SHT_CUDA_INFO"
	.sectionflags	@""
	.align	4


	//----- nvinfo : EIATTR_CUDA_API_VERSION
	.align		4
        /*0000*/ 	.byte	0x04, 0x37
        /*0002*/ 	.short	(.L_9 - .L_8)
.L_8:
        /*0004*/ 	.word	0x0000007c


	//----- nvinfo : EIATTR_KPARAM_INFO
	.align		4
.L_9:
        /*0008*/ 	.byte	0x04, 0x17
        /*000a*/ 	.short	(.L_11 - .L_10)
.L_10:
        /*000c*/ 	.word	0x00000000
        /*0010*/ 	.short	0x0003
        /*0012*/ 	.short	0x0014
        /*0014*/ 	.byte	0x00, 0xf0, 0x11, 0x00


	//----- nvinfo : EIATTR_KPARAM_INFO
	.align		4
.L_11:
        /*0018*/ 	.byte	0x04, 0x17
        /*001a*/ 	.short	(.L_13 - .L_12)
.L_12:
        /*001c*/ 	.word	0x00000000
        /*0020*/ 	.short	0x0002
        /*0022*/ 	.short	0x0010
        /*0024*/ 	.byte	0x00, 0xf0, 0x11, 0x00


	//----- nvinfo : EIATTR_KPARAM_INFO
	.align		4
.L_13:
        /*0028*/ 	.byte	0x04, 0x17
        /*002a*/ 	.short	(.L_15 - .L_14)
.L_14:
        /*002c*/ 	.word	0x00000000
        /*0030*/ 	.short	0x0001
        /*0032*/ 	.short	0x0008
        /*0034*/ 	.byte	0x00, 0xf4, 0x21, 0x00


	//----- nvinfo : EIATTR_KPARAM_INFO
	.align		4
.L_15:
        /*0038*/ 	.byte	0x04, 0x17
        /*003a*/ 	.short	(.L_17 - .L_16)
.L_16:
        /*003c*/ 	.word	0x00000000
        /*0040*/ 	.short	0x0000
        /*0042*/ 	.short	0x0000
        /*0044*/ 	.byte	0x00, 0xf4, 0x21, 0x00


	//----- nvinfo : EIATTR_SPARSE_MMA_MASK
	.align		4
.L_17:
        /*0048*/ 	.byte	0x03, 0x50
        /*004a*/ 	.short	0x0000


	//----- nvinfo : EIATTR_MAXREG_COUNT
	.align		4
        /*004c*/ 	.byte	0x03, 0x1b
        /*004e*/ 	.short	0x00ff


	//----- nvinfo : EIATTR_EXIT_INSTR_OFFSETS
	.align		4
        /*0050*/ 	.byte	0x04, 0x1c
        /*0052*/ 	.short	(.L_19 - .L_18)


	//   ....[0]....
.L_18:
        /*0054*/ 	.word	0x00000690


	//   ....[1]....
        /*0058*/ 	.word	0x000006e0


	//----- nvinfo : EIATTR_REQNTID
	.align		4
.L_19:
        /*005c*/ 	.byte	0x04, 0x10
        /*005e*/ 	.short	(.L_21 - .L_20)
.L_20:
        /*0060*/ 	.word	0x00000080
        /*0064*/ 	.word	0x00000001
        /*0068*/ 	.word	0x00000001


	//----- nvinfo : EIATTR_CBANK_PARAM_SIZE
	.align		4
.L_21:
        /*006c*/ 	.byte	0x03, 0x19
        /*006e*/ 	.short	0x0018


	//----- nvinfo : EIATTR_PARAM_CBANK
	.align		4
        /*0070*/ 	.byte	0x04, 0x0a
        /*0072*/ 	.short	(.L_23 - .L_22)
	.align		4
.L_22:
        /*0074*/ 	.word	index@(.nv.constant0.triton_poi_fused_3)
        /*0078*/ 	.short	0x0210
        /*007a*/ 	.short	0x0018


	//----- nvinfo : EIATTR_SW_WAR
	.align		4
.L_23:
        /*007c*/ 	.byte	0x04, 0x36
        /*007e*/ 	.short	(.L_25 - .L_24)
.L_24:
        /*0080*/ 	.word	0x00000008
.L_25:


//--------------------- .nv.callgraph             --------------------------
	.section	.nv.callgraph,"",@"SHT_CUDA_CALLGRAPH"
	.align	4
	.sectionentsize	8
	.align		4
        /*0000*/ 	.word	0x00000000
	.align		4
        /*0004*/ 	.word	0xffffffff
	.align		4
        /*0008*/ 	.word	0x00000000
	.align		4
        /*000c*/ 	.word	0xfffffffe
	.align		4
        /*0010*/ 	.word	0x00000000
	.align		4
        /*0014*/ 	.word	0xfffffffd
	.align		4
        /*0018*/ 	.word	0x00000000
	.align		4
        /*001c*/ 	.word	0xfffffffc


//--------------------- .text.triton_poi_fused_3  --------------------------
	.section	.text.triton_poi_fused_3,"ax",@progbits
	.sectionflags	@"SHF_BARRIERS=1"
	.align	128
        .global         triton_poi_fused_3
        .type           triton_poi_fused_3,@function
        .size           triton_poi_fused_3,(.L_x_1 - triton_poi_fused_3)
        .other          triton_poi_fused_3,@"STO_CUDA_ENTRY STV_DEFAULT"
triton_poi_fused_3:
.text.triton_poi_fused_3:
[----:B------:R-:W0:Y:S01]  /*0000*/  LDC R1, c[0x0][0x28] ;  /* 0x00000a00ff017b82 */ /* 0x000e220000000800 */
[----:B------:R-:W1:Y:S07]  /*0010*/  S2R R15, SR_CTAID.X ;  /* 0x00000000000f7919 */ /* 0x000e6e0000002500 */
[----:B------:R-:W2:Y:S01]  /*0020*/  LDC.64 R16, c[0x0][0x210] ;  /* 0x00008400ff107b82 */ /* 0x000ea20000000a00 */
[----:B------:R-:W-:Y:S01]  /*0030*/  IMAD.MOV.U32 R14, RZ, RZ, RZ ;  /* 0x000000ffff0e7224 */ /* 0x000fe200078e00ff */
[----:B------:R-:W-:Y:S01]  /*0040*/  ULDC.64 UR6, c[0x0][0x208] ;  /* 0x0000820000067ab9 */ /* 0x000fe20000000a00 */
[----:B------:R-:W3:Y:S01]  /*0050*/  S2R R18, SR_TID.X ;  /* 0x0000000000127919 */ /* 0x000ee20000002100 */
[----:B------:R-:W4:Y:S01]  /*0060*/  S2R R19, SR_CTAID.Y ;  /* 0x0000000000137919 */ /* 0x000f220000002600 */
[----:B-1----:R-:W-:Y:S01]  /*0070*/  IMAD.SHL.U32 R15, R15, 0x10, RZ ;  /* 0x000000100f0f7824 */ /* 0x002fe200078e00ff */
[----:B---3--:R-:W-:-:S04]  /*0080*/  SHF.R.U32.HI R0, RZ, 0x4, R18 ;  /* 0x00000004ff007819 */ /* 0x008fc80000011612 */
[----:B------:R-:W-:Y:S01]  /*0090*/  LOP3.LUT R4, R15, 0xf, R18, 0xf8, !PT ;  /* 0x0000000f0f047812 */ /* 0x000fe200078ef812 */
[----:B----4-:R-:W-:Y:S01]  /*00a0*/  IMAD.SHL.U32 R19, R19, 0x40, RZ ;  /* 0x0000004013137824 */ /* 0x010fe200078e00ff */
[----:B------:R-:W-:Y:S02]  /*00b0*/  SGXT.U32 R0, R0, 0x3 ;  /* 0x000000030000781a */ /* 0x000fe40000000000 */
[----:B------:R-:W-:Y:S02]  /*00c0*/  ISETP.GE.AND P0, PT, R4, 0x9, PT ;  /* 0x000000090400780c */ /* 0x000fe40003f06270 */
[----:B------:R-:W-:Y:S02]  /*00d0*/  LOP3.LUT R3, R19, 0x8, R0, 0xfe, !PT ;  /* 0x0000000813037812 */ /* 0x000fe400078efe00 */
[----:B------:R-:W-:Y:S02]  /*00e0*/  LOP3.LUT R2, R19, R0, RZ, 0xfc, !PT ;  /* 0x0000000013027212 */ /* 0x000fe400078efcff */
[C---:B------:R-:W-:Y:S01]  /*00f0*/  ISETP.LT.AND P2, PT, R3.reuse, 0x100, !P0 ;  /* 0x000001000300780c */ /* 0x040fe20004741270 */
[--C-:B------:R-:W-:Y:S01]  /*0100*/  IMAD R3, R3, 0x9, R4.reuse ;  /* 0x0000000903037824 */ /* 0x100fe200078e0204 */
[----:B------:R-:W-:Y:S01]  /*0110*/  LOP3.LUT R6, R19, 0x10, R0, 0xfe, !PT ;  /* 0x0000001013067812 */ /* 0x000fe200078efe00 */
[----:B------:R-:W-:Y:S01]  /*0120*/  IMAD R5, R2, 0x9, R4 ;  /* 0x0000000902057824 */ /* 0x000fe200078e0204 */
[----:B------:R-:W-:-:S02]  /*0130*/  LOP3.LUT R7, R19, 0x18, R0, 0xfe, !PT ;  /* 0x0000001813077812 */ /* 0x000fc400078efe00 */
[----:B------:R-:W-:Y:S01]  /*0140*/  ISETP.LT.AND P1, PT, R2, 0x100, !P0 ;  /* 0x000001000200780c */ /* 0x000fe20004721270 */
[----:B--2---:R-:W-:Y:S01]  /*0150*/  IMAD.WIDE R2, R3, 0x4, R16 ;  /* 0x0000000403027825 */ /* 0x004fe200078e0210 */
[----:B------:R-:W-:Y:S02]  /*0160*/  ISETP.LT.AND P6, PT, R6, 0x100, !P0 ;  /* 0x000001000600780c */ /* 0x000fe400047c1270 */
[----:B------:R-:W-:Y:S02]  /*0170*/  LOP3.LUT R8, R19, 0x20, R0, 0xfe, !PT ;  /* 0x0000002013087812 */ /* 0x000fe400078efe00 */
[----:B------:R-:W-:Y:S01]  /*0180*/  ISETP.LT.AND P5, PT, R7, 0x100, !P0 ;  /* 0x000001000700780c */ /* 0x000fe200047a1270 */
[----:B------:R1:W2:Y:S01]  /*0190*/  @P2 LDG.E.EL R14, desc[UR6][R2.64] ;  /* 0x00000006020e2981 */ /* 0x0002a2000c2e1900 */
[----:B------:R-:W-:Y:S02]  /*01a0*/  LOP3.LUT R4, R19, 0x28, R0, 0xfe, !PT ;  /* 0x0000002813047812 */ /* 0x000fe400078efe00 */
[----:B------:R-:W-:-:S02]  /*01b0*/  LOP3.LUT R6, R19, 0x30, R0, 0xfe, !PT ;  /* 0x0000003013067812 */ /* 0x000fc400078efe00 */
[----:B------:R-:W-:Y:S02]  /*01c0*/  LOP3.LUT R7, R19, 0x38, R0, 0xfe, !PT ;  /* 0x0000003813077812 */ /* 0x000fe400078efe00 */
[----:B------:R-:W-:Y:S02]  /*01d0*/  ISETP.LT.AND P4, PT, R8, 0x100, !P0 ;  /* 0x000001000800780c */ /* 0x000fe40004781270 */
[----:B------:R-:W-:Y:S02]  /*01e0*/  ISETP.LT.AND P3, PT, R4, 0x100, !P0 ;  /* 0x000001000400780c */ /* 0x000fe40004761270 */
[----:B------:R-:W-:Y:S02]  /*01f0*/  ISETP.LT.AND P2, PT, R6, 0x100, !P0 ;  /* 0x000001000600780c */ /* 0x000fe40004741270 */
[----:B------:R-:W-:Y:S01]  /*0200*/  ISETP.LT.AND P0, PT, R7, 0x100, !P0 ;  /* 0x000001000700780c */ /* 0x000fe20004701270 */
[C---:B------:R-:W-:Y:S02]  /*0210*/  VIADD R7, R5.reuse, 0x90 ;  /* 0x0000009005077836 */ /* 0x040fe40000000000 */
[----:B------:R-:W-:-:S02]  /*0220*/  VIADD R9, R5, 0xd8 ;  /* 0x000000d805097836 */ /* 0x000fc40000000000 */
[C---:B------:R-:W-:Y:S02]  /*0230*/  VIADD R11, R5.reuse, 0x120 ;  /* 0x00000120050b7836 */ /* 0x040fe40000000000 */
[C---:B------:R-:W-:Y:S02]  /*0240*/  VIADD R13, R5.reuse, 0x168 ;  /* 0x00000168050d7836 */ /* 0x040fe40000000000 */
[C---:B------:R-:W-:Y:S02]  /*0250*/  VIADD R23, R5.reuse, 0x1b0 ;  /* 0x000001b005177836 */ /* 0x040fe40000000000 */
[C---:B------:R-:W-:Y:S02]  /*0260*/  VIADD R25, R5.reuse, 0x1f8 ;  /* 0x000001f805197836 */ /* 0x040fe40000000000 */
[----:B-1----:R-:W-:-:S04]  /*0270*/  IMAD.WIDE R2, R5, 0x4, R16 ;  /* 0x0000000405027825 */ /* 0x002fc800078e0210 */
[----:B------:R-:W-:-:S04]  /*0280*/  IMAD.WIDE R4, R7, 0x4, R16 ;  /* 0x0000000407047825 */ /* 0x000fc800078e0210 */
[----:B------:R-:W-:-:S04]  /*0290*/  IMAD.WIDE R6, R9, 0x4, R16 ;  /* 0x0000000409067825 */ /* 0x000fc800078e0210 */
[----:B------:R-:W-:Y:S01]  /*02a0*/  IMAD.WIDE R8, R11, 0x4, R16 ;  /* 0x000000040b087825 */ /* 0x000fe200078e0210 */
[----:B------:R-:W-:-:S03]  /*02b0*/  CS2R R20, SRZ ;  /* 0x0000000000147805 */ /* 0x000fc6000001ff00 */
[----:B------:R-:W-:-:S03]  /*02c0*/  IMAD.WIDE R10, R13, 0x4, R16 ;  /* 0x000000040d0a7825 */ /* 0x000fc600078e0210 */
[----:B------:R1:W3:Y:S01]  /*02d0*/  @P6 LDG.E.EL R20, desc[UR6][R4.64] ;  /* 0x0000000604146981 */ /* 0x0002e2000c2e1900 */
[--C-:B------:R-:W-:Y:S01]  /*02e0*/  IMAD.WIDE R12, R23, 0x4, R16.reuse ;  /* 0x00000004170c7825 */ /* 0x100fe200078e0210 */
[----:B------:R-:W-:Y:S02]  /*02f0*/  CS2R R22, SRZ ;  /* 0x0000000000167805 */ /* 0x000fe4000001ff00 */
[----:B------:R-:W4:Y:S01]  /*0300*/  @P5 LDG.E.EL R21, desc[UR6][R6.64] ;  /* 0x0000000606155981 */ /* 0x000f22000c2e1900 */
[----:B------:R-:W-:Y:S01]  /*0310*/  IMAD.WIDE R16, R25, 0x4, R16 ;  /* 0x0000000419107825 */ /* 0x000fe200078e0210 */
[----:B------:R-:W-:Y:S02]  /*0320*/  CS2R R24, SRZ ;  /* 0x0000000000187805 */ /* 0x000fe4000001ff00 */
[----:B------:R-:W5:Y:S01]  /*0330*/  @P4 LDG.E.EL R22, desc[UR6][R8.64] ;  /* 0x0000000608164981 */ /* 0x000f62000c2e1900 */
[----:B------:R-:W-:-:S03]  /*0340*/  IMAD.MOV.U32 R26, RZ, RZ, RZ ;  /* 0x000000ffff1a7224 */ /* 0x000fc600078e00ff */
[----:B------:R-:W5:Y:S04]  /*0350*/  @P3 LDG.E.EL R24, desc[UR6][R10.64] ;  /* 0x000000060a183981 */ /* 0x000f68000c2e1900 */
[----:B------:R1:W5:Y:S04]  /*0360*/  @P2 LDG.E.EL R23, desc[UR6][R12.64] ;  /* 0x000000060c172981 */ /* 0x000368000c2e1900 */
[----:B------:R1:W5:Y:S04]  /*0370*/  @P1 LDG.E.EL R25, desc[UR6][R2.64] ;  /* 0x0000000602191981 */ /* 0x000368000c2e1900 */
[----:B------:R-:W5:Y:S01]  /*0380*/  @P0 LDG.E.EL R26, desc[UR6][R16.64] ;  /* 0x00000006101a0981 */ /* 0x000f62000c2e1900 */
[----:B------:R-:W1:Y:S01]  /*0390*/  S2R R27, SR_TID.X ;  /* 0x00000000001b7919 */ /* 0x000e620000002100 */
[----:B------:R-:W1:Y:S01]  /*03a0*/  S2UR UR5, SR_CgaCtaId ;  /* 0x00000000000579c3 */ /* 0x000e620000008800 */
[----:B------:R-:W-:-:S02]  /*03b0*/  UMOV UR4, 0x400 ;  /* 0x0000040000047882 */ /* 0x000fc40000000000 */
[----:B01----:R-:W-:Y:S01]  /*03c0*/  UPRMT UR4, UR5, 0x654, UR4 ;  /* 0x0000065405047896 */ /* 0x003fe20008000004 */
[----:B------:R-:W-:Y:S01]  /*03d0*/  IMAD.SHL.U32 R4, R27, 0x40, RZ ;  /* 0x000000401b047824 */ /* 0x000fe200078e00ff */
[----:B------:R-:W-:-:S04]  /*03e0*/  SHF.R.U32.HI R5, RZ, 0x4, R27 ;  /* 0x00000004ff057819 */ /* 0x000fc8000001161b */
[----:B------:R-:W-:Y:S02]  /*03f0*/  SGXT.U32 R5, R5, 0x3 ;  /* 0x000000030505781a */ /* 0x000fe40000000000 */
[----:B------:R-:W-:-:S04]  /*0400*/  LOP3.LUT R4, R4, 0x3c0, RZ, 0xc0, !PT ;  /* 0x000003c004047812 */ /* 0x000fc800078ec0ff */
[C---:B------:R-:W-:Y:S02]  /*0410*/  LOP3.LUT R5, R4.reuse, R5, RZ, 0xfc, !PT ;  /* 0x0000000504057212 */ /* 0x040fe400078efcff */
[----:B------:R-:W-:-:S05]  /*0420*/  LEA.HI R4, R4, UR4, RZ, 0x1e ;  /* 0x0000000404047c11 */ /* 0x000fca000f8ff0ff */
[----:B------:R-:W-:Y:S01]  /*0430*/  IMAD R13, R5, 0x4, R4 ;  /* 0x00000004050d7824 */ /* 0x000fe200078e0204 */
[C---:B------:R-:W-:Y:S01]  /*0440*/  LOP3.LUT R2, R27.reuse, 0x70, RZ, 0xc0, !PT ;  /* 0x000000701b027812 */ /* 0x040fe200078ec0ff */
[----:B------:R-:W-:-:S04]  /*0450*/  IMAD.SHL.U32 R8, R27, 0x4, RZ ;  /* 0x000000041b087824 */ /* 0x000fc800078e00ff */
[----:B------:R-:W-:Y:S01]  /*0460*/  VIADD R3, R2, UR4 ;  /* 0x0000000402037c36 */ /* 0x000fe20008000000 */
[----:B------:R-:W-:-:S05]  /*0470*/  LOP3.LUT R8, R8, 0x1fc, RZ, 0xc0, !PT ;  /* 0x000001fc08087812 */ /* 0x000fca00078ec0ff */
[----:B------:R-:W-:Y:S02]  /*0480*/  IMAD R4, R8, 0x4, R3 ;  /* 0x0000000408047824 */ /* 0x000fe400078e0203 */
[----:B------:R-:W-:Y:S01]  /*0490*/  IMAD.SHL.U32 R18, R18, 0x4, RZ ;  /* 0x0000000412127824 */ /* 0x000fe200078e00ff */
[----:B------:R-:W0:Y:S04]  /*04a0*/  LDC.64 R2, c[0x0][0x218] ;  /* 0x00008600ff027b82 */ /* 0x000e280000000a00 */
[----:B------:R-:W-:-:S04]  /*04b0*/  LOP3.LUT R18, R19, 0x3c, R18, 0xf8, !PT ;  /* 0x0000003c13127812 */ /* 0x000fc800078ef812 */
[----:B------:R-:W-:-:S04]  /*04c0*/  SHF.R.S32.HI R9, RZ, 0x1f, R18 ;  /* 0x0000001fff097819 */ /* 0x000fc80000011412 */
[----:B------:R-:W-:-:S04]  /*04d0*/  LEA.HI R9, R9, R18, RZ, 0x4 ;  /* 0x0000001209097211 */ /* 0x000fc800078f20ff */
[----:B------:R-:W-:Y:S02]  /*04e0*/  LOP3.LUT R11, R9, 0xfffffff0, RZ, 0xc0, !PT ;  /* 0xfffffff0090b7812 */ /* 0x000fe400078ec0ff */
[----:B------:R-:W-:Y:S02]  /*04f0*/  SHF.R.S32.HI R10, RZ, 0x4, R9 ;  /* 0x00000004ff0a7819 */ /* 0x000fe40000011409 */
[C---:B------:R-:W-:Y:S01]  /*0500*/  ISETP.GE.AND P0, PT, R18.reuse, 0x100, PT ;  /* 0x000001001200780c */ /* 0x040fe20003f06270 */
[----:B------:R-:W-:Y:S01]  /*0510*/  IMAD.IADD R11, R18, 0x1, -R11 ;  /* 0x00000001120b7824 */ /* 0x000fe200078e0a0b */
[----:B------:R-:W-:Y:S02]  /*0520*/  LOP3.LUT R9, R15, R0, RZ, 0xfc, !PT ;  /* 0x000000000f097212 */ /* 0x000fe400078efcff */
[----:B------:R-:W-:Y:S01]  /*0530*/  LOP3.LUT R0, R15, 0x8, R0, 0xfe, !PT ;  /* 0x000000080f007812 */ /* 0x000fe200078efe00 */
[----:B------:R-:W-:Y:S01]  /*0540*/  IMAD R12, R10, 0x90, R11 ;  /* 0x000000900a0c7824 */ /* 0x000fe200078e020b */
[----:B------:R-:W-:-:S02]  /*0550*/  ISETP.LT.AND P1, PT, R9, 0x9, !P0 ;  /* 0x000000090900780c */ /* 0x000fc40004721270 */
[----:B------:R-:W-:Y:S01]  /*0560*/  ISETP.LT.AND P0, PT, R0, 0x9, !P0 ;  /* 0x000000090000780c */ /* 0x000fe20004701270 */
[----:B------:R-:W-:-:S04]  /*0570*/  IMAD R11, R9, 0x10, R12 ;  /* 0x00000010090b7824 */ /* 0x000fc800078e020c */
[----:B0-----:R-:W-:Y:S01]  /*0580*/  IMAD.WIDE R10, R11, 0x4, R2 ;  /* 0x000000040b0a7825 */ /* 0x001fe200078e0202 */
[----:B--2---:R-:W-:Y:S04]  /*0590*/  STS [R13+0x20], R14 ;  /* 0x0000200e0d007388 */ /* 0x004fe80000000800 */
[----:B---3--:R-:W-:Y:S04]  /*05a0*/  STS [R13+0x40], R20 ;  /* 0x000040140d007388 */ /* 0x008fe80000000800 */
[----:B----4-:R-:W-:Y:S04]  /*05b0*/  STS [R13+0x60], R21 ;  /* 0x000060150d007388 */ /* 0x010fe80000000800 */
[----:B-----5:R-:W-:Y:S04]  /*05c0*/  STS [R13+0x80], R22 ;  /* 0x000080160d007388 */ /* 0x020fe80000000800 */
[----:B------:R-:W-:Y:S04]  /*05d0*/  STS [R13+0xa0], R24 ;  /* 0x0000a0180d007388 */ /* 0x000fe80000000800 */
[----:B------:R-:W-:Y:S04]  /*05e0*/  STS [R13+0xc0], R23 ;  /* 0x0000c0170d007388 */ /* 0x000fe80000000800 */
[----:B------:R-:W-:Y:S04]  /*05f0*/  STS [R13], R25 ;  /* 0x000000190d007388 */ /* 0x000fe80000000800 */
[----:B------:R0:W-:Y:S01]  /*0600*/  STS [R13+0xe0], R26 ;  /* 0x0000e01a0d007388 */ /* 0x0001e20000000800 */
[----:B------:R-:W-:Y:S06]  /*0610*/  BAR.SYNC.DEFER_BLOCKING 0x0 ;  /* 0x0000000000007b1d */ /* 0x000fec0000010000 */
[----:B------:R-:W1:Y:S01]  /*0620*/  LDS.128 R4, [R4] ;  /* 0x0000000004047984 */ /* 0x000e620000000c00 */
[----:B0-----:R-:W-:-:S04]  /*0630*/  LOP3.LUT R13, R8, 0x200, RZ, 0xfc, !PT ;  /* 0x00000200080d7812 */ /* 0x001fc800078efcff */
[----:B------:R-:W-:-:S04]  /*0640*/  SHF.R.U32.HI R13, RZ, 0x2, R13 ;  /* 0x00000002ff0d7819 */ /* 0x000fc8000001160d */
[----:B------:R-:W-:-:S05]  /*0650*/  LOP3.LUT R13, R13, 0xf0, RZ, 0xc0, !PT ;  /* 0x000000f00d0d7812 */ /* 0x000fca00078ec0ff */
[----:B------:R-:W-:-:S04]  /*0660*/  VIADD R13, R13, UR4 ;  /* 0x000000040d0d7c36 */ /* 0x000fc80008000000 */
[----:B------:R-:W-:Y:S01]  /*0670*/  IMAD R13, R8, 0x4, R13 ;  /* 0x00000004080d7824 */ /* 0x000fe200078e020d */
[----:B-1----:R0:W-:Y:S02]  /*0680*/  @P1 STG.E.128 desc[UR6][R10.64], R4 ;  /* 0x000000040a001986 */ /* 0x0021e4000c101d06 */
[----:B0-----:R-:W-:Y:S05]  /*0690*/  @!P0 EXIT ;  /* 0x000000000000894d */ /* 0x001fea0003800000 */
[----:B0-----:R-:W0:Y:S01]  /*06a0*/  LDS.128 R8, [R13+0x800] ;  /* 0x000800000d087984 */ /* 0x001e220000000c00 */
[----:B------:R-:W-:-:S04]  /*06b0*/  IMAD R5, R0, 0x10, R12 ;  /* 0x0000001000057824 */ /* 0x000fc800078e020c */
[----:B------:R-:W-:-:S05]  /*06c0*/  IMAD.WIDE R2, R5, 0x4, R2 ;  /* 0x0000000405027825 */ /* 0x000fca00078e0202 */
[----:B0-----:R-:W-:Y:S01]  /*06d0*/  STG.E.128 desc[UR6][R2.64], R8 ;  /* 0x0000000802007986 */ /* 0x001fe2000c101d06 */
[----:B------:R-:W-:Y:S05]  /*06e0*/  EXIT ;  /* 0x000000000000794d */ /* 0x000fea0003800000 */
.L_x_0:
[----:B------:R-:W-:-:S00]  /*06f0*/  BRA `(.L_x_0) ;  /* 0xfffffffc00fc7947 */ /* 0x000fc0000383ffff */
[----:B------:R-:W-:-:S00]  /*0700*/  NOP ;  /* 0x0000000000007918 */ /* 0x000fc00000000000 */
[----:B------:R-:W-:-:S00]  /*0710*/  NOP ;  /* 0x0000000000007918 */ /* 0x000fc00000000000 */
[----:B------:R-:W-:-:S00]  /*0720*/  NOP ;  /* 0x0000000000007918 */ /* 0x000fc00000000000 */
[----:B------:R-:W-:-:S00]  /*0730*/  NOP ;  /* 0x0000000000007918 */ /* 0x000fc00000000000 */
[----:B------:R-:W-:-:S00]  /*0740*/  NOP ;  /* 0x0000000000007918 */ /* 0x000fc00000000000 */
[----:B------:R-:W-:-:S00]  /*0750*/  NOP ;  /* 0x0000000000007918 */ /* 0x000fc00000000000 */
[----:B------:R-:W-:-:S00]  /*0760*/  NOP ;  /* 0x0000000000007918 */ /* 0x000fc00000000000 */
[----:B------:R-:W-:-:S00]  /*0770*/  NOP ;  /* 0x0000000000007918 */ /* 0x000fc00000000000 */
.L_x_1:


//--------------------- .nv.shared.triton_poi_fused_3 --------------------------
	.section	.nv.shared.triton_poi_fused_3,"aw",@nobits
	.sectionflags	@""
	.align	16
	.zero		1024


//--------------------- .nv.constant0.triton_poi_fused_3 --------------------------
	.section	.nv.constant0.triton_poi_fused_3,"a",@progbits
	.sectionflags	@""
	.align	4
.nv.constant0.triton_poi_fused_3:
	.zero		552
